	.headerflags	@"EF_CUDA_TEXMODE_UNIFIED EF_CUDA_64BIT_ADDRESS EF_CUDA_ACCELERATORS EF_CUDA_SM90 EF_CUDA_VIRTUAL_SM(EF_CUDA_SM90)"
	.elftype	@"ET_EXEC"


//--------------------- .nv.info                  --------------------------
	.section	.nv.info,"",@"SHT_CUDA_INFO"
	.align	4


	//----- nvinfo : EIATTR_REGCOUNT
	.align		4
        /*0000*/ 	.byte	0x04, 0x2f
        /*0002*/ 	.short	(.L_3 - .L_2)
	.align		4
.L_2:
        /*0004*/ 	.word	index@(triton_poi_fused__native_batch_norm_legit_no_training_relu_1)
        /*0008*/ 	.word	0x00000011


	//----- nvinfo : EIATTR_MIN_STACK_SIZE
	.align		4
.L_3:
        /*000c*/ 	.byte	0x04, 0x12
        /*000e*/ 	.short	(.L_5 - .L_4)
	.align		4
.L_4:
        /*0010*/ 	.word	index@(triton_poi_fused__native_batch_norm_legit_no_training_relu_1)
        /*0014*/ 	.word	0x00000000


	//----- nvinfo : EIATTR_FRAME_SIZE
	.align		4
.L_5:
        /*0018*/ 	.byte	0x04, 0x11
        /*001a*/ 	.short	(.L_7 - .L_6)
	.align		4
.L_6:
        /*001c*/ 	.word	index@(triton_poi_fused__native_batch_norm_legit_no_training_relu_1)
        /*0020*/ 	.word	0x00000000


	//----- nvinfo : EIATTR_MIN_STACK_SIZE
	.align		4
.L_7:
        /*0024*/ 	.byte	0x04, 0x12
        /*0026*/ 	.short	(.L_9 - .L_8)
	.align		4
.L_8:
        /*0028*/ 	.word	index@(triton_poi_fused__native_batch_norm_legit_no_training_relu_1)
        /*002c*/ 	.word	0x00000000
.L_9:


//--------------------- .nv.info.triton_poi_fused__native_batch_norm_legit_no_training_relu_1 --------------------------
	.section	.nv.info.triton_poi_fused__native_batch_norm_legit_no_training_relu_1,"",@"SHT_CUDA_INFO"
	.sectionflags	@""
	.align	4


	//----- nvinfo : EIATTR_CUDA_API_VERSION
	.align		4
        /*0000*/ 	.byte	0x04, 0x37
        /*0002*/ 	.short	(.L_11 - .L_10)
.L_10:
        /*0004*/ 	.word	0x0000007c


	//----- nvinfo : EIATTR_KPARAM_INFO
	.align		4
.L_11:
        /*0008*/ 	.byte	0x04, 0x17
        /*000a*/ 	.short	(.L_13 - .L_12)
.L_12:
        /*000c*/ 	.word	0x00000000
        /*0010*/ 	.short	0x0006
        /*0012*/ 	.short	0x0030
        /*0014*/ 	.byte	0x00, 0xf0, 0x11, 0x00


	//----- nvinfo : EIATTR_KPARAM_INFO
	.align		4
.L_13:
        /*0018*/ 	.byte	0x04, 0x17
        /*001a*/ 	.short	(.L_15 - .L_14)
.L_14:
        /*001c*/ 	.word	0x00000000
        /*0020*/ 	.short	0x0005
        /*0022*/ 	.short	0x0028
        /*0024*/ 	.byte	0x00, 0xf4, 0x21, 0x00


	//----- nvinfo : EIATTR_KPARAM_INFO
	.align		4
.L_15:
        /*0028*/ 	.byte	0x04, 0x17
        /*002a*/ 	.short	(.L_17 - .L_16)
.L_16:
        /*002c*/ 	.word	0x00000000
        /*0030*/ 	.short	0x0004
        /*0032*/ 	.short	0x0020
        /*0034*/ 	.byte	0x00, 0xf4, 0x21, 0x00


	//----- nvinfo : EIATTR_KPARAM_INFO
	.align		4
.L_17:
        /*0038*/ 	.byte	0x04, 0x17
        /*003a*/ 	.short	(.L_19 - .L_18)
.L_18:
        /*003c*/ 	.word	0x00000000
        /*0040*/ 	.short	0x0003
        /*0042*/ 	.short	0x0018
        /*0044*/ 	.byte	0x00, 0xf4, 0x21, 0x00


	//----- nvinfo : EIATTR_KPARAM_INFO
	.align		4
.L_19:
        /*0048*/ 	.byte	0x04, 0x17
        /*004a*/ 	.short	(.L_21 - .L_20)
.L_20:
        /*004c*/ 	.word	0x00000000
        /*0050*/ 	.short	0x0002
        /*0052*/ 	.short	0x0010
        /*0054*/ 	.byte	0x00, 0xf4, 0x21, 0x00


	//----- nvinfo : EIATTR_KPARAM_INFO
	.align		4
.L_21:
        /*0058*/ 	.byte	0x04, 0x17
        /*005a*/ 	.short	(.L_23 - .L_22)
.L_22:
        /*005c*/ 	.word	0x00000000
        /*0060*/ 	.short	0x0001
        /*0062*/ 	.short	0x0008
        /*0064*/ 	.byte	0x00, 0xf4, 0x21, 0x00


	//----- nvinfo : EIATTR_KPARAM_INFO
	.align		4
.L_23:
        /*0068*/ 	.byte	0x04, 0x17
        /*006a*/ 	.short	(.L_25 - .L_24)
.L_24:
        /*006c*/ 	.word	0x00000000
        /*0070*/ 	.short	0x0000
        /*0072*/ 	.short	0x0000
        /*0074*/ 	.byte	0x00, 0xf4, 0x21, 0x00


	//----- nvinfo : EIATTR_SPARSE_MMA_MASK
	.align		4
.L_25:
        /*0078*/ 	.byte	0x03, 0x50
        /*007a*/ 	.short	0x0000


	//----- nvinfo : EIATTR_MAXREG_COUNT
	.align		4
        /*007c*/ 	.byte	0x03, 0x1b
        /*007e*/ 	.short	0x00ff


	//----- nvinfo : EIATTR_EXIT_INSTR_OFFSETS
	.align		4
        /*0080*/ 	.byte	0x04, 0x1c
        /*0082*/ 	.short	(.L_27 - .L_26)


	//   ....[0]....
.L_26:
        /*0084*/ 	.word	0x00000360


	//----- nvinfo : EIATTR_REQNTID
	.align		4
.L_27:
        /*0088*/ 	.byte	0x04, 0x10
        /*008a*/ 	.short	(.L_29 - .L_28)
.L_28:
        /*008c*/ 	.word	0x00000080
        /*0090*/ 	.word	0x00000001
        /*0094*/ 	.word	0x00000001


	//----- nvinfo : EIATTR_CBANK_PARAM_SIZE
	.align		4
.L_29:
        /*0098*/ 	.byte	0x03, 0x19
        /*009a*/ 	.short	0x0034


	//----- nvinfo : EIATTR_PARAM_CBANK
	.align		4
        /*009c*/ 	.byte	0x04, 0x0a
        /*009e*/ 	.short	(.L_31 - .L_30)
	.align		4
.L_30:
        /*00a0*/ 	.word	index@(.nv.constant0.triton_poi_fused__native_batch_norm_legit_no_training_relu_1)
        /*00a4*/ 	.short	0x0210
        /*00a6*/ 	.short	0x0034


	//----- nvinfo : EIATTR_SW_WAR
	.align		4
.L_31:
        /*00a8*/ 	.byte	0x04, 0x36
        /*00aa*/ 	.short	(.L_33 - .L_32)
.L_32:
        /*00ac*/ 	.word	0x00000008
.L_33:


//--------------------- .nv.callgraph             --------------------------
	.section	.nv.callgraph,"",@"SHT_CUDA_CALLGRAPH"
	.align	4
	.sectionentsize	8
	.align		4
        /*0000*/ 	.word	0x00000000
	.align		4
        /*0004*/ 	.word	0xffffffff
	.align		4
        /*0008*/ 	.word	0x00000000
	.align		4
        /*000c*/ 	.word	0xfffffffe
	.align		4
        /*0010*/ 	.word	0x00000000
	.align		4
        /*0014*/ 	.word	0xfffffffd
	.align		4
        /*0018*/ 	.word	0x00000000
	.align		4
        /*001c*/ 	.word	0xfffffffc


//--------------------- .nv.constant4             --------------------------
	.section	.nv.constant4,"a",@progbits
	.align	8
	.align		8
.nv.constant4:
        /*0000*/ 	.dword	_$_str
	.align		8
        /*0008*/ 	.dword	_$_str_$_2


//--------------------- .text.triton_poi_fused__native_batch_norm_legit_no_training_relu_1 --------------------------
	.section	.text.triton_poi_fused__native_batch_norm_legit_no_training_relu_1,"ax",@progbits
	.align	128
        .global         triton_poi_fused__native_batch_norm_legit_no_training_relu_1
        .type           triton_poi_fused__native_batch_norm_legit_no_training_relu_1,@function
        .size           triton_poi_fused__native_batch_norm_legit_no_training_relu_1,(.L_x_1 - triton_poi_fused__native_batch_norm_legit_no_training_relu_1)
        .other          triton_poi_fused__native_batch_norm_legit_no_training_relu_1,@"STO_CUDA_ENTRY STV_DEFAULT"
triton_poi_fused__native_batch_norm_legit_no_training_relu_1:
.text.triton_poi_fused__native_batch_norm_legit_no_training_relu_1:
[----:B------:R-:W-:Y:S01]  /*0000*/  LDC R1, c[0x0][0x28] ;  /* 0x00000a00ff017b82 */ /* 0x000fe20000000800 */
[----:B------:R-:W1:Y:S07]  /*0010*/  S2R R0, SR_TID.X ;  /* 0x0000000000007919 */ /* 0x000e6e0000002100 */
[----:B------:R-:W2:Y:S01]  /*0020*/  LDC.64 R6, c[0x0][0x220] ;  /* 0x00008800ff067b82 */ /* 0x000ea20000000a00 */
[----:B------:R-:W-:Y:S01]  /*0030*/  ULDC.64 UR4, c[0x0][0x208] ;  /* 0x0000820000047ab9 */ /* 0x000fe20000000a00 */
[----:B------:R-:W3:Y:S06]  /*0040*/  S2R R5, SR_CTAID.X ;  /* 0x0000000000057919 */ /* 0x000eec0000002500 */
[----:B------:R-:W4:Y:S08]  /*0050*/  LDC.64 R8, c[0x0][0x228] ;  /* 0x00008a00ff087b82 */ /* 0x000f300000000a00 */
[----:B------:R-:W5:Y:S01]  /*0060*/  LDC.64 R10, c[0x0][0x230] ;  /* 0x00008c00ff0a7b82 */ /* 0x000f620000000a00 */
[----:B-1----:R-:W-:-:S02]  /*0070*/  SHF.L.U32 R0, R0, 0x1, RZ ;  /* 0x0000000100007819 */ /* 0x002fc400000006ff */
[----:B---3--:R-:W-:Y:S02]  /*0080*/  SHF.R.S32.HI R3, RZ, 0x17, R5 ;  /* 0x00000017ff037819 */ /* 0x008fe40000011405 */
[----:B------:R-:W-:Y:S02]  /*0090*/  LOP3.LUT R0, R0, 0xfe, RZ, 0xc0, !PT ;  /* 0x000000fe00007812 */ /* 0x000fe400078ec0ff */
[----:B------:R-:W-:Y:S02]  /*00a0*/  SGXT R3, R3, 0x1 ;  /* 0x000000010303781a */ /* 0x000fe40000000200 */
[----:B------:R-:W-:Y:S02]  /*00b0*/  LEA R0, R5, R0, 0x8 ;  /* 0x0000000005007211 */ /* 0x000fe400078e40ff */
[----:B------:R-:W1:Y:S02]  /*00c0*/  LDC.64 R4, c[0x0][0x218] ;  /* 0x00008600ff047b82 */ /* 0x000e640000000a00 */
[----:B------:R-:W-:-:S04]  /*00d0*/  LEA.HI R3, R3, R0, RZ, 0x6 ;  /* 0x0000000003037211 */ /* 0x000fc800078f30ff */
[--C-:B------:R-:W-:Y:S02]  /*00e0*/  SHF.R.S32.HI R2, RZ, 0x6, R3.reuse ;  /* 0x00000006ff027819 */ /* 0x100fe40000011403 */
[----:B------:R-:W-:-:S04]  /*00f0*/  SHF.R.S32.HI R3, RZ, 0x1f, R3 ;  /* 0x0000001fff037819 */ /* 0x000fc80000011403 */
[----:B------:R-:W-:-:S04]  /*0100*/  LEA.HI R3, R3, R2, RZ, 0x8 ;  /* 0x0000000203037211 */ /* 0x000fc800078f40ff */
[----:B------:R-:W-:-:S04]  /*0110*/  LOP3.LUT R3, R3, 0xffffff00, RZ, 0xc0, !PT ;  /* 0xffffff0003037812 */ /* 0x000fc800078ec0ff */
[----:B------:R-:W-:Y:S02]  /*0120*/  IADD3 R13, R2, -R3, RZ ;  /* 0x80000003020d7210 */ /* 0x000fe40007ffe0ff */
[----:B------:R-:W3:Y:S03]  /*0130*/  LDC.64 R2, c[0x0][0x210] ;  /* 0x00008400ff027b82 */ /* 0x000ee60000000a00 */
[----:B--2---:R-:W-:-:S06]  /*0140*/  IMAD.WIDE R6, R13, 0x4, R6 ;  /* 0x000000040d067825 */ /* 0x004fcc00078e0206 */
[----:B------:R-:W2:Y:S01]  /*0150*/  LDG.E.EL R6, desc[UR4][R6.64] ;  /* 0x0000000406067981 */ /* 0x000ea2000c2e1900 */
[----:B-1----:R-:W-:-:S05]  /*0160*/  IMAD.WIDE R4, R13, 0x4, R4 ;  /* 0x000000040d047825 */ /* 0x002fca00078e0204 */
[----:B------:R1:W2:Y:S01]  /*0170*/  LDG.E.EL R12, desc[UR4][R4.64] ;  /* 0x00000004040c7981 */ /* 0x0002a2000c2e1900 */
[----:B---3--:R-:W-:Y:S01]  /*0180*/  IMAD.WIDE R2, R0, 0x4, R2 ;  /* 0x0000000400027825 */ /* 0x008fe200078e0202 */
[----:B------:R-:W-:Y:S01]  /*0190*/  HFMA2.MMA R14, -RZ, RZ, 1.625, 0 ;  /* 0x3e800000ff0e7435 */ /* 0x000fe200000001ff */
[----:B-1----:R-:W1:Y:S04]  /*01a0*/  LDC.64 R4, c[0x0][0x238] ;  /* 0x00008e00ff047b82 */ /* 0x002e680000000a00 */
[----:B------:R-:W3:Y:S01]  /*01b0*/  LDG.E.64 R2, desc[UR4][R2.64] ;  /* 0x0000000402027981 */ /* 0x000ee2000c1e1b00 */
[----:B----4-:R-:W-:-:S04]  /*01c0*/  IMAD.WIDE R8, R13, 0x4, R8 ;  /* 0x000000040d087825 */ /* 0x010fc800078e0208 */
[----:B-----5:R-:W-:Y:S02]  /*01d0*/  IMAD.WIDE R10, R13, 0x4, R10 ;  /* 0x000000040d0a7825 */ /* 0x020fe400078e020a */
[----:B------:R-:W4:Y:S04]  /*01e0*/  LDG.E.EL R8, desc[UR4][R8.64] ;  /* 0x0000000408087981 */ /* 0x000f28000c2e1900 */
[----:B------:R-:W4:Y:S01]  /*01f0*/  LDG.E.EL R11, desc[UR4][R10.64] ;  /* 0x000000040a0b7981 */ /* 0x000f22000c2e1900 */
[----:B-1----:R-:W-:-:S04]  /*0200*/  IMAD.WIDE R4, R0, 0x4, R4 ;  /* 0x0000000400047825 */ /* 0x002fc800078e0204 */
[----:B--2---:R-:W-:-:S04]  /*0210*/  FADD R6, R6, 9.9999997473787516356e-06 ;  /* 0x3727c5ac06067421 */ /* 0x004fc80000000000 */
[----:B------:R-:W1:Y:S02]  /*0220*/  MUFU.SQRT R7, R6 ;  /* 0x0000000600077308 */ /* 0x000e640000002000 */
[C---:B-1----:R-:W-:Y:S02]  /*0230*/  FSETP.GT.AND P0, PT, R7.reuse, 8.50705917302346158658e+37, PT ;  /* 0x7e8000000700780b */ /* 0x042fe40003f04000 */
[----:B------:R-:W-:-:S11]  /*0240*/  FSETP.GEU.AND P1, PT, R7, 1.175494350822287508e-38, PT ;  /* 0x008000000700780b */ /* 0x000fd60003f2e000 */
[----:B------:R-:W-:-:S04]  /*0250*/  @P0 FMUL R7, R7, 0.25 ;  /* 0x3e80000007070820 */ /* 0x000fc80000400000 */
[----:B------:R-:W-:-:S06]  /*0260*/  @!P1 FMUL R7, R7, 16777216 ;  /* 0x4b80000007079820 */ /* 0x000fcc0000400000 */
[----:B------:R-:W1:Y:S01]  /*0270*/  MUFU.RCP R7, R7 ;  /* 0x0000000700077308 */ /* 0x000e620000001000 */
[----:B------:R-:W-:Y:S01]  /*0280*/  FSEL R14, R14, 1, P0 ;  /* 0x3f8000000e0e7808 */ /* 0x000fe20000000000 */
[----:B---3--:R-:W-:-:S04]  /*0290*/  FADD R2, R2, -R12 ;  /* 0x8000000c02027221 */ /* 0x008fc80000000000 */
[----:B------:R-:W-:Y:S01]  /*02a0*/  @!P1 FMUL R14, R14, 16777216 ;  /* 0x4b8000000e0e9820 */ /* 0x000fe20000400000 */
[----:B------:R-:W-:-:S03]  /*02b0*/  FADD R3, R3, -R12 ;  /* 0x8000000c03037221 */ /* 0x000fc60000000000 */
[----:B-1----:R-:W-:-:S04]  /*02c0*/  FMUL R14, R7, R14 ;  /* 0x0000000e070e7220 */ /* 0x002fc80000400000 */
[-C--:B------:R-:W-:Y:S01]  /*02d0*/  FMUL R2, R2, R14.reuse ;  /* 0x0000000e02027220 */ /* 0x080fe20000400000 */
[----:B------:R-:W-:-:S03]  /*02e0*/  FMUL R14, R3, R14 ;  /* 0x0000000e030e7220 */ /* 0x000fc60000400000 */
[C-C-:B----4-:R-:W-:Y:S01]  /*02f0*/  FFMA R2, R8.reuse, R2, R11.reuse ;  /* 0x0000000208027223 */ /* 0x150fe2000000000b */
[----:B------:R-:W-:-:S04]  /*0300*/  FFMA R14, R8, R14, R11 ;  /* 0x0000000e080e7223 */ /* 0x000fc8000000000b */
[----:B------:R-:W-:Y:S02]  /*0310*/  FSETP.GEU.AND P0, PT, R2, RZ, PT ;  /* 0x000000ff0200720b */ /* 0x000fe40003f0e000 */
[----:B------:R-:W-:Y:S02]  /*0320*/  FSETP.GEU.AND P1, PT, R14, RZ, PT ;  /* 0x000000ff0e00720b */ /* 0x000fe40003f2e000 */
[----:B------:R-:W-:Y:S02]  /*0330*/  FSEL R2, R2, RZ, P0 ;  /* 0x000000ff02027208 */ /* 0x000fe40000000000 */
[----:B------:R-:W-:-:S05]  /*0340*/  FSEL R3, R14, RZ, P1 ;  /* 0x000000ff0e037208 */ /* 0x000fca0000800000 */
[----:B------:R-:W-:Y:S01]  /*0350*/  STG.E.64 desc[UR4][R4.64], R2 ;  /* 0x0000000204007986 */ /* 0x000fe2000c101b04 */
[----:B------:R-:W-:Y:S05]  /*0360*/  EXIT ;  /* 0x000000000000794d */ /* 0x000fea0003800000 */
.L_x_0:
[----:B------:R-:W-:-:S00]  /*0370*/  BRA `(.L_x_0) ;  /* 0xfffffffc00fc7947 */ /* 0x000fc0000383ffff */
[----:B------:R-:W-:-:S00]  /*0380*/  NOP ;  /* 0x0000000000007918 */ /* 0x000fc00000000000 */
[----:B------:R-:W-:-:S00]  /*0390*/  NOP ;  /* 0x0000000000007918 */ /* 0x000fc00000000000 */
[----:B------:R-:W-:-:S00]  /*03a0*/  NOP ;  /* 0x0000000000007918 */ /* 0x000fc00000000000 */
[----:B------:R-:W-:-:S00]  /*03b0*/  NOP ;  /* 0x0000000000007918 */ /* 0x000fc00000000000 */
[----:B------:R-:W-:-:S00]  /*03c0*/  NOP ;  /* 0x0000000000007918 */ /* 0x000fc00000000000 */
[----:B------:R-:W-:-:S00]  /*03d0*/  NOP ;  /* 0x0000000000007918 */ /* 0x000fc00000000000 */
[----:B------:R-:W-:-:S00]  /*03e0*/  NOP ;  /* 0x0000000000007918 */ /* 0x000fc00000000000 */
[----:B------:R-:W-:-:S00]  /*03f0*/  NOP ;  /* 0x0000000000007918 */ /* 0x000fc00000000000 */
.L_x_1:


//--------------------- .nv.global.init           --------------------------
	.section	.nv.global.init,"aw",@progbits
.nv.global.init:
	.type		_$_str,@object
	.size		_$_str,(_$_str_$_2 - _$_str)
_$_str:
        /*0000*/ 	.byte	0x5f, 0x5f, 0x43, 0x55, 0x44, 0x41, 0x5f, 0x46, 0x54, 0x5a, 0x00
	.type		_$_str_$_2,@object
	.size		_$_str_$_2,(.L_1 - _$_str_$_2)
_$_str_$_2:
        /*000b*/ 	.byte	0x5f, 0x5f, 0x43, 0x55, 0x44, 0x41, 0x5f, 0x50, 0x52, 0x45, 0x43, 0x5f, 0x53, 0x51, 0x52, 0x54
        /*001b*/ 	.byte	0x00
.L_1:


//--------------------- .nv.constant0.triton_poi_fused__native_batch_norm_legit_no_training_relu_1 --------------------------
	.section	.nv.constant0.triton_poi_fused__native_batch_norm_legit_no_training_relu_1,"a",@progbits
	.sectionflags	@""
	.align	4
.nv.constant0.triton_poi_fused__native_batch_norm_legit_no_training_relu_1:
	.zero		580
